	.headerflags	@"EF_CUDA_TEXMODE_UNIFIED EF_CUDA_64BIT_ADDRESS EF_CUDA_ACCELERATORS EF_CUDA_SM90 EF_CUDA_VIRTUAL_SM(EF_CUDA_SM90)"
	.elftype	@"ET_EXEC"


//--------------------- .nv.info                  --------------------------
	.section	.nv.info,"",@"SHT_CUDA_INFO"
	.align	4


	//----- nvinfo : EIATTR_REGCOUNT
	.align		4
        /*0000*/ 	.byte	0x04, 0x2f
        /*0002*/ 	.short	(.L_2 - .L_1)
	.align		4
.L_1:
        /*0004*/ 	.word	index@(triton_red_fused_native_group_norm_39)
        /*0008*/ 	.word	0x00000018


	//----- nvinfo : EIATTR_MIN_STACK_SIZE
	.align		4
.L_2:
        /*000c*/ 	.byte	0x04, 0x12
        /*000e*/ 	.short	(.L_4 - .L_3)
	.align		4
.L_3:
        /*0010*/ 	.word	index@(triton_red_fused_native_group_norm_39)
        /*0014*/ 	.word	0x00000000


	//----- nvinfo : EIATTR_FRAME_SIZE
	.align		4
.L_4:
        /*0018*/ 	.byte	0x04, 0x11
        /*001a*/ 	.short	(.L_6 - .L_5)
	.align		4
.L_5:
        /*001c*/ 	.word	index@(triton_red_fused_native_group_norm_39)
        /*0020*/ 	.word	0x00000000


	//----- nvinfo : EIATTR_MIN_STACK_SIZE
	.align		4
.L_6:
        /*0024*/ 	.byte	0x04, 0x12
        /*0026*/ 	.short	(.L_8 - .L_7)
	.align		4
.L_7:
        /*0028*/ 	.word	index@(triton_red_fused_native_group_norm_39)
        /*002c*/ 	.word	0x00000000
.L_8:


//--------------------- .nv.info.triton_red_fused_native_group_norm_39 --------------------------
	.section	.nv.info.triton_red_fused_native_group_norm_39,"",@"SHT_CUDA_INFO"
	.sectionflags	@""
	.align	4


	//----- nvinfo : EIATTR_CUDA_API_VERSION
	.align		4
        /*0000*/ 	.byte	0x04, 0x37
        /*0002*/ 	.short	(.L_10 - .L_9)
.L_9:
        /*0004*/ 	.word	0x0000007c


	//----- nvinfo : EIATTR_KPARAM_INFO
	.align		4
.L_10:
        /*0008*/ 	.byte	0x04, 0x17
        /*000a*/ 	.short	(.L_12 - .L_11)
.L_11:
        /*000c*/ 	.word	0x00000000
        /*0010*/ 	.short	0x0005
        /*0012*/ 	.short	0x0024
        /*0014*/ 	.byte	0x00, 0xf0, 0x11, 0x00


	//----- nvinfo : EIATTR_KPARAM_INFO
	.align		4
.L_12:
        /*0018*/ 	.byte	0x04, 0x17
        /*001a*/ 	.short	(.L_14 - .L_13)
.L_13:
        /*001c*/ 	.word	0x00000000
        /*0020*/ 	.short	0x0004
        /*0022*/ 	.short	0x0020
        /*0024*/ 	.byte	0x00, 0xf0, 0x11, 0x00


	//----- nvinfo : EIATTR_KPARAM_INFO
	.align		4
.L_14:
        /*0028*/ 	.byte	0x04, 0x17
        /*002a*/ 	.short	(.L_16 - .L_15)
.L_15:
        /*002c*/ 	.word	0x00000000
        /*0030*/ 	.short	0x0003
        /*0032*/ 	.short	0x0018
        /*0034*/ 	.byte	0x00, 0xf4, 0x21, 0x00


	//----- nvinfo : EIATTR_KPARAM_INFO
	.align		4
.L_16:
        /*0038*/ 	.byte	0x04, 0x17
        /*003a*/ 	.short	(.L_18 - .L_17)
.L_17:
        /*003c*/ 	.word	0x00000000
        /*0040*/ 	.short	0x0002
        /*0042*/ 	.short	0x0010
        /*0044*/ 	.byte	0x00, 0xf4, 0x21, 0x00


	//----- nvinfo : EIATTR_KPARAM_INFO
	.align		4
.L_18:
        /*0048*/ 	.byte	0x04, 0x17
        /*004a*/ 	.short	(.L_20 - .L_19)
.L_19:
        /*004c*/ 	.word	0x00000000
        /*0050*/ 	.short	0x0001
        /*0052*/ 	.short	0x0008
        /*0054*/ 	.byte	0x00, 0xf4, 0x21, 0x00


	//----- nvinfo : EIATTR_KPARAM_INFO
	.align		4
.L_20:
        /*0058*/ 	.byte	0x04, 0x17
        /*005a*/ 	.short	(.L_22 - .L_21)
.L_21:
        /*005c*/ 	.word	0x00000000
        /*0060*/ 	.short	0x0000
        /*0062*/ 	.short	0x0000
        /*0064*/ 	.byte	0x00, 0xf4, 0x21, 0x00


	//----- nvinfo : EIATTR_SPARSE_MMA_MASK
	.align		4
.L_22:
        /*0068*/ 	.byte	0x03, 0x50
        /*006a*/ 	.short	0x0000


	//----- nvinfo : EIATTR_MAXREG_COUNT
	.align		4
        /*006c*/ 	.byte	0x03, 0x1b
        /*006e*/ 	.short	0x0080


	//----- nvinfo : EIATTR_COOP_GROUP_MASK_REGIDS
	.align		4
        /*0070*/ 	.byte	0x04, 0x29
        /*0072*/ 	.short	(.L_24 - .L_23)


	//   ....[0]....
.L_23:
        /*0074*/ 	.word	0xffffffff


	//   ....[1]....
        /*0078*/ 	.word	0xffffffff


	//   ....[2]....
        /*007c*/ 	.word	0xffffffff


	//   ....[3]....
        /*0080*/ 	.word	0xffffffff


	//   ....[4]....
        /*0084*/ 	.word	0xffffffff


	//   ....[5]....
        /*0088*/ 	.word	0xffffffff


	//   ....[6]....
        /*008c*/ 	.word	0xffffffff


	//   ....[7]....
        /*0090*/ 	.word	0xffffffff


	//   ....[8]....
        /*0094*/ 	.word	0xffffffff


	//   ....[9]....
        /*0098*/ 	.word	0xffffffff


	//   ....[10]....
        /*009c*/ 	.word	0xffffffff


	//   ....[11]....
        /*00a0*/ 	.word	0xffffffff


	//   ....[12]....
        /*00a4*/ 	.word	0xffffffff


	//   ....[13]....
        /*00a8*/ 	.word	0xffffffff


	//   ....[14]....
        /*00ac*/ 	.word	0xffffffff


	//   ....[15]....
        /*00b0*/ 	.word	0xffffffff


	//   ....[16]....
        /*00b4*/ 	.word	0xffffffff


	//   ....[17]....
        /*00b8*/ 	.word	0xffffffff


	//   ....[18]....
        /*00bc*/ 	.word	0xffffffff


	//   ....[19]....
        /*00c0*/ 	.word	0xffffffff


	//   ....[20]....
        /*00c4*/ 	.word	0xffffffff


	//   ....[21]....
        /*00c8*/ 	.word	0xffffffff


	//----- nvinfo : EIATTR_COOP_GROUP_INSTR_OFFSETS
	.align		4
.L_24:
        /*00cc*/ 	.byte	0x04, 0x28
        /*00ce*/ 	.short	(.L_26 - .L_25)


	//   ....[0]....
.L_25:
        /*00d0*/ 	.word	0x00000520


	//   ....[1]....
        /*00d4*/ 	.word	0x000005b0


	//   ....[2]....
        /*00d8*/ 	.word	0x000006b0


	//   ....[3]....
        /*00dc*/ 	.word	0x00000720


	//   ....[4]....
        /*00e0*/ 	.word	0x000007b0


	//   ....[5]....
        /*00e4*/ 	.word	0x00000820


	//   ....[6]....
        /*00e8*/ 	.word	0x00000900


	//   ....[7]....
        /*00ec*/ 	.word	0x000009a0


	//   ....[8]....
        /*00f0*/ 	.word	0x00000a50


	//   ....[9]....
        /*00f4*/ 	.word	0x00000ab0


	//   ....[10]....
        /*00f8*/ 	.word	0x00000be0


	//   ....[11]....
        /*00fc*/ 	.word	0x00000bf0


	//   ....[12]....
        /*0100*/ 	.word	0x00000c00


	//   ....[13]....
        /*0104*/ 	.word	0x00000c40


	//   ....[14]....
        /*0108*/ 	.word	0x00000d50


	//   ....[15]....
        /*010c*/ 	.word	0x00000de0


	//   ....[16]....
        /*0110*/ 	.word	0x00000e00


	//   ....[17]....
        /*0114*/ 	.word	0x00000ec0


	//   ....[18]....
        /*0118*/ 	.word	0x00000f00


	//   ....[19]....
        /*011c*/ 	.word	0x00000f50


	//   ....[20]....
        /*0120*/ 	.word	0x00001020


	//   ....[21]....
        /*0124*/ 	.word	0x00001070


	//----- nvinfo : EIATTR_EXIT_INSTR_OFFSETS
	.align		4
.L_26:
        /*0128*/ 	.byte	0x04, 0x1c
        /*012a*/ 	.short	(.L_28 - .L_27)


	//   ....[0]....
.L_27:
        /*012c*/ 	.word	0x00001250


	//   ....[1]....
        /*0130*/ 	.word	0x00001290


	//----- nvinfo : EIATTR_REQNTID
	.align		4
.L_28:
        /*0134*/ 	.byte	0x04, 0x10
        /*0136*/ 	.short	(.L_30 - .L_29)
.L_29:
        /*0138*/ 	.word	0x00000200
        /*013c*/ 	.word	0x00000001
        /*0140*/ 	.word	0x00000001


	//----- nvinfo : EIATTR_CBANK_PARAM_SIZE
	.align		4
.L_30:
        /*0144*/ 	.byte	0x03, 0x19
        /*0146*/ 	.short	0x0028


	//----- nvinfo : EIATTR_PARAM_CBANK
	.align		4
        /*0148*/ 	.byte	0x04, 0x0a
        /*014a*/ 	.short	(.L_32 - .L_31)
	.align		4
.L_31:
        /*014c*/ 	.word	index@(.nv.constant0.triton_red_fused_native_group_norm_39)
        /*0150*/ 	.short	0x0210
        /*0152*/ 	.short	0x0028


	//----- nvinfo : EIATTR_SW_WAR
	.align		4
.L_32:
        /*0154*/ 	.byte	0x04, 0x36
        /*0156*/ 	.short	(.L_34 - .L_33)
.L_33:
        /*0158*/ 	.word	0x00000008
.L_34:


//--------------------- .nv.callgraph             --------------------------
	.section	.nv.callgraph,"",@"SHT_CUDA_CALLGRAPH"
	.align	4
	.sectionentsize	8
	.align		4
        /*0000*/ 	.word	0x00000000
	.align		4
        /*0004*/ 	.word	0xffffffff
	.align		4
        /*0008*/ 	.word	0x00000000
	.align		4
        /*000c*/ 	.word	0xfffffffe
	.align		4
        /*0010*/ 	.word	0x00000000
	.align		4
        /*0014*/ 	.word	0xfffffffd
	.align		4
        /*0018*/ 	.word	0x00000000
	.align		4
        /*001c*/ 	.word	0xfffffffc


//--------------------- .nv.constant4             --------------------------
	.section	.nv.constant4,"a",@progbits
	.align	8
	.align		8
.nv.constant4:
        /*0000*/ 	.dword	_$_str


//--------------------- .text.triton_red_fused_native_group_norm_39 --------------------------
	.section	.text.triton_red_fused_native_group_norm_39,"ax",@progbits
	.sectionflags	@"SHF_BARRIERS=1"
	.align	128
        .global         triton_red_fused_native_group_norm_39
        .type           triton_red_fused_native_group_norm_39,@function
        .size           triton_red_fused_native_group_norm_39,(.L_x_1 - triton_red_fused_native_group_norm_39)
        .other          triton_red_fused_native_group_norm_39,@"STO_CUDA_ENTRY STV_DEFAULT"
triton_red_fused_native_group_norm_39:
.text.triton_red_fused_native_group_norm_39:
[----:B------:R-:W0:Y:S02]  /*0000*/  LDC R1, c[0x0][0x28] ;  /* 0x00000a00ff017b82 */ /* 0x000e240000000800 */
[----:B------:R-:W1:Y:S01]  /*0010*/  S2R R2, SR_CTAID.X ;  /* 0x0000000000027919 */ /* 0x000e620000002500 */
[----:B------:R-:W2:Y:S01]  /*0020*/  LDC.64 R6, c[0x0][0x210] ;  /* 0x00008400ff067b82 */ /* 0x000ea20000000a00 */
[----:B------:R-:W-:Y:S01]  /*0030*/  ULDC.64 UR6, c[0x0][0x208] ;  /* 0x0000820000067ab9 */ /* 0x000fe20000000a00 */
[----:B------:R-:W3:Y:S01]  /*0040*/  S2R R15, SR_TID.X ;  /* 0x00000000000f7919 */ /* 0x000ee20000002100 */
[----:B-1----:R-:W-:Y:S02]  /*0050*/  SHF.R.S32.HI R5, RZ, 0x1f, R2 ;  /* 0x0000001fff057819 */ /* 0x002fe40000011402 */
[----:B------:R-:W-:Y:S02]  /*0060*/  ISETP.GE.AND P0, PT, R2, 0x80, PT ;  /* 0x000000800200780c */ /* 0x000fe40003f06270 */
[----:B---3--:R-:W-:Y:S02]  /*0070*/  SHF.L.U32 R0, R15, 0x7, RZ ;  /* 0x000000070f007819 */ /* 0x008fe400000006ff */
[----:B------:R-:W-:-:S02]  /*0080*/  LEA.HI R4, R5, R2, RZ, 0x5 ;  /* 0x0000000205047211 */ /* 0x000fc400078f28ff */
[----:B------:R-:W-:Y:S02]  /*0090*/  SHF.L.U32 R8, R15, 0x2, RZ ;  /* 0x000000020f087819 */ /* 0x000fe400000006ff */
[----:B------:R-:W-:Y:S02]  /*00a0*/  LOP3.LUT R5, R0, 0xf000, RZ, 0xc0, !PT ;  /* 0x0000f00000057812 */ /* 0x000fe400078ec0ff */
[C---:B------:R-:W-:Y:S02]  /*00b0*/  LOP3.LUT R11, R4.reuse, 0x1ffffe0, RZ, 0xc0, !PT ;  /* 0x01ffffe0040b7812 */ /* 0x040fe400078ec0ff */
[----:B------:R-:W-:Y:S02]  /*00c0*/  LOP3.LUT R0, R5, 0x7c, R8, 0xf8, !PT ;  /* 0x0000007c05007812 */ /* 0x000fe400078ef808 */
[----:B------:R-:W-:Y:S02]  /*00d0*/  SHF.L.U32 R4, R4, 0xb, RZ ;  /* 0x0000000b04047819 */ /* 0x000fe400000006ff */
[----:B------:R-:W-:-:S02]  /*00e0*/  IADD3 R11, -R11, R2, RZ ;  /* 0x000000020b0b7210 */ /* 0x000fc40007ffe1ff */
[----:B------:R-:W-:Y:S02]  /*00f0*/  LOP3.LUT R4, R4, 0xffff0000, RZ, 0xc0, !PT ;  /* 0xffff000004047812 */ /* 0x000fe400078ec0ff */
[----:B------:R-:W-:-:S04]  /*0100*/  LEA R11, R11, R0, 0x7 ;  /* 0x000000000b0b7211 */ /* 0x000fc800078e38ff */
[----:B------:R-:W-:Y:S02]  /*0110*/  IADD3 R11, R4, R11, RZ ;  /* 0x0000000b040b7210 */ /* 0x000fe40007ffe0ff */
[----:B------:R-:W-:-:S03]  /*0120*/  CS2R R4, SRZ ;  /* 0x0000000000047805 */ /* 0x000fc6000001ff00 */
[----:B--2---:R-:W-:Y:S01]  /*0130*/  IMAD.WIDE R16, R11, 0x4, R6 ;  /* 0x000000040b107825 */ /* 0x004fe200078e0206 */
[----:B------:R-:W-:-:S06]  /*0140*/  CS2R R6, SRZ ;  /* 0x0000000000067805 */ /* 0x000fcc000001ff00 */
[----:B------:R1:W2:Y:S01]  /*0150*/  @!P0 LDG.E.EF.128 R4, desc[UR6][R16.64] ;  /* 0x0000000610048981 */ /* 0x0002a2000c0e1d00 */
[----:B------:R-:W-:Y:S01]  /*0160*/  FSEL R13, RZ, 2, P0 ;  /* 0x40000000ff0d7808 */ /* 0x000fe20000000000 */
[----:B------:R-:W3:Y:S01]  /*0170*/  S2UR UR5, SR_CgaCtaId ;  /* 0x00000000000579c3 */ /* 0x000ee20000008800 */
[----:B------:R-:W-:Y:S01]  /*0180*/  FSEL R12, RZ, 3, P0 ;  /* 0x40400000ff0c7808 */ /* 0x000fe20000000000 */
[----:B------:R-:W-:Y:S01]  /*0190*/  UMOV UR4, 0x400 ;  /* 0x0000040000047882 */ /* 0x000fe20000000000 */
[C---:B------:R-:W-:Y:S01]  /*01a0*/  FSETP.GEU.AND P3, PT, R13.reuse, 1.175494350822287508e-38, PT ;  /* 0x008000000d00780b */ /* 0x040fe20003f6e000 */
[----:B------:R-:W-:Y:S01]  /*01b0*/  FMUL R0, R13, 16777216 ;  /* 0x4b8000000d007820 */ /* 0x000fe20000400000 */
[----:B------:R-:W-:Y:S01]  /*01c0*/  ISETP.LT.AND P1, PT, R2, 0x80, PT ;  /* 0x000000800200780c */ /* 0x000fe20003f21270 */
[C---:B------:R-:W-:Y:S01]  /*01d0*/  FMUL R19, R12.reuse, 16777216 ;  /* 0x4b8000000c137820 */ /* 0x040fe20000400000 */
[----:B------:R-:W-:Y:S02]  /*01e0*/  FSETP.GEU.AND P2, PT, R12, 1.175494350822287508e-38, PT ;  /* 0x008000000c00780b */ /* 0x000fe40003f4e000 */
[----:B------:R-:W-:-:S02]  /*01f0*/  FSEL R0, R0, R13, !P3 ;  /* 0x0000000d00007208 */ /* 0x000fc40005800000 */
[----:B------:R-:W-:Y:S02]  /*0200*/  SEL R14, RZ, 0x3f800000, !P1 ;  /* 0x3f800000ff0e7807 */ /* 0x000fe40004800000 */
[----:B------:R-:W-:Y:S02]  /*0210*/  FSEL R11, RZ, 4, P0 ;  /* 0x40800000ff0b7808 */ /* 0x000fe40000000000 */
[----:B------:R-:W4:Y:S01]  /*0220*/  MUFU.RCP R0, R0 ;  /* 0x0000000000007308 */ /* 0x000f220000001000 */
[----:B-1----:R-:W-:Y:S01]  /*0230*/  FSEL R16, R19, R12, !P2 ;  /* 0x0000000c13107208 */ /* 0x002fe20005000000 */
[----:B------:R-:W-:Y:S01]  /*0240*/  FMUL R19, R14, 16777216 ;  /* 0x4b8000000e137820 */ /* 0x000fe20000400000 */
[C---:B------:R-:W-:Y:S01]  /*0250*/  FMUL R18, R11.reuse, 16777216 ;  /* 0x4b8000000b127820 */ /* 0x040fe20000400000 */
[----:B------:R-:W-:-:S03]  /*0260*/  FSETP.GEU.AND P1, PT, R11, 1.175494350822287508e-38, PT ;  /* 0x008000000b00780b */ /* 0x000fc60003f2e000 */
[-C--:B------:R-:W-:Y:S01]  /*0270*/  FSEL R17, R19, R14.reuse, !P3 ;  /* 0x0000000e13117208 */ /* 0x080fe20005800000 */
[----:B------:R-:W1:Y:S01]  /*0280*/  MUFU.RCP R16, R16 ;  /* 0x0000001000107308 */ /* 0x000e620000001000 */
[----:B------:R-:W-:Y:S01]  /*0290*/  FSEL R18, R18, R11, !P1 ;  /* 0x0000000b12127208 */ /* 0x000fe20004800000 */
[----:B---3--:R-:W-:Y:S01]  /*02a0*/  UPRMT UR4, UR5, 0x654, UR4 ;  /* 0x0000065405047896 */ /* 0x008fe20008000004 */
[----:B------:R-:W-:Y:S02]  /*02b0*/  FSETP.NEU.AND P3, PT, R13, RZ, PT ;  /* 0x000000ff0d00720b */ /* 0x000fe40003f6d000 */
[----:B------:R-:W-:Y:S01]  /*02c0*/  FSEL R21, R19, R14, !P2 ;  /* 0x0000000e13157208 */ /* 0x000fe20005000000 */
[----:B----4-:R-:W-:Y:S02]  /*02d0*/  FMUL R0, R0, R17 ;  /* 0x0000001100007220 */ /* 0x010fe40000400000 */
[----:B------:R-:W3:Y:S01]  /*02e0*/  MUFU.RCP R18, R18 ;  /* 0x0000001200127308 */ /* 0x000ee20000001000 */
[----:B------:R-:W-:-:S02]  /*02f0*/  FSETP.NEU.AND P2, PT, R12, RZ, PT ;  /* 0x000000ff0c00720b */ /* 0x000fc40003f4d000 */
[----:B------:R-:W-:Y:S01]  /*0300*/  FSEL R0, R0, RZ, P3 ;  /* 0x000000ff00007208 */ /* 0x000fe20001800000 */
[----:B-1----:R-:W-:-:S05]  /*0310*/  FMUL R16, R16, R21 ;  /* 0x0000001510107220 */ /* 0x002fca0000400000 */
[----:B------:R-:W-:Y:S02]  /*0320*/  FSEL R16, R16, RZ, P2 ;  /* 0x000000ff10107208 */ /* 0x000fe40001000000 */
[----:B--2---:R-:W-:Y:S02]  /*0330*/  SEL R4, R4, RZ, !P0 ;  /* 0x000000ff04047207 */ /* 0x004fe40004000000 */
[----:B------:R-:W-:Y:S02]  /*0340*/  SEL R5, R5, RZ, !P0 ;  /* 0x000000ff05057207 */ /* 0x000fe40004000000 */
[----:B------:R-:W-:Y:S02]  /*0350*/  FSEL R17, R4, RZ, !P0 ;  /* 0x000000ff04117208 */ /* 0x000fe40004000000 */
[----:B------:R-:W-:Y:S02]  /*0360*/  FSEL R4, R5, RZ, !P0 ;  /* 0x000000ff05047208 */ /* 0x000fe40004000000 */
[----:B------:R-:W-:-:S02]  /*0370*/  SEL R6, R6, RZ, !P0 ;  /* 0x000000ff06067207 */ /* 0x000fc40004000000 */
[----:B------:R-:W-:Y:S01]  /*0380*/  FSEL R5, R19, R14, !P1 ;  /* 0x0000000e13057208 */ /* 0x000fe20004800000 */
[----:B------:R-:W-:Y:S01]  /*0390*/  FADD R4, -R17, R4 ;  /* 0x0000000411047221 */ /* 0x000fe20000000100 */
[----:B------:R-:W-:Y:S02]  /*03a0*/  FSEL R6, R6, RZ, !P0 ;  /* 0x000000ff06067208 */ /* 0x000fe40004000000 */
[----:B------:R-:W-:Y:S01]  /*03b0*/  SEL R7, R7, RZ, !P0 ;  /* 0x000000ff07077207 */ /* 0x000fe20004000000 */
[C---:B------:R-:W-:Y:S01]  /*03c0*/  FFMA R17, R4.reuse, R0, R17 ;  /* 0x0000000004117223 */ /* 0x040fe20000000011 */
[----:B------:R-:W-:Y:S01]  /*03d0*/  FMUL R19, R4, R4 ;  /* 0x0000000404137220 */ /* 0x000fe20000400000 */
[C---:B------:R-:W-:Y:S01]  /*03e0*/  FADD R4, R11.reuse, R11 ;  /* 0x0000000b0b047221 */ /* 0x040fe20000000000 */
[----:B---3--:R-:W-:Y:S01]  /*03f0*/  FMUL R5, R18, R5 ;  /* 0x0000000512057220 */ /* 0x008fe20000400000 */
[----:B------:R-:W-:Y:S01]  /*0400*/  FSETP.NEU.AND P1, PT, R11, RZ, PT ;  /* 0x000000ff0b00720b */ /* 0x000fe20003f2d000 */
[----:B------:R-:W-:Y:S01]  /*0410*/  FMUL R19, R14, R19 ;  /* 0x000000130e137220 */ /* 0x000fe20000400000 */
[----:B------:R-:W-:Y:S01]  /*0420*/  FADD R14, R6, -R17 ;  /* 0x80000011060e7221 */ /* 0x000fe20000000000 */
[----:B------:R-:W-:-:S02]  /*0430*/  FSETP.GEU.AND P3, PT, |R4|, 1.175494350822287508e-38, PT ;  /* 0x008000000400780b */ /* 0x000fc40003f6e200 */
[----:B------:R-:W-:Y:S01]  /*0440*/  FSEL R6, R7, RZ, !P0 ;  /* 0x000000ff07067208 */ /* 0x000fe20004000000 */
[----:B------:R-:W-:Y:S01]  /*0450*/  FFMA R17, R14, R16, R17 ;  /* 0x000000100e117223 */ /* 0x000fe20000000011 */
[C---:B------:R-:W-:Y:S01]  /*0460*/  FMUL R7, R4.reuse, 0.25 ;  /* 0x3e80000004077820 */ /* 0x040fe20000400000 */
[----:B------:R-:W-:Y:S01]  /*0470*/  FSETP.GT.AND P2, PT, |R4|, 8.50705917302346158658e+37, PT ;  /* 0x7e8000000400780b */ /* 0x000fe20003f44200 */
[----:B------:R-:W-:Y:S01]  /*0480*/  FFMA R19, R0, R19, RZ ;  /* 0x0000001300137223 */ /* 0x000fe200000000ff */
[----:B------:R-:W-:Y:S01]  /*0490*/  FSEL R5, R5, RZ, P1 ;  /* 0x000000ff05057208 */ /* 0x000fe20000800000 */
[--C-:B------:R-:W-:Y:S01]  /*04a0*/  FADD R6, R6, -R17.reuse ;  /* 0x8000001106067221 */ /* 0x100fe20000000000 */
[----:B------:R-:W-:Y:S01]  /*04b0*/  FSEL R18, R7, R4, P2 ;  /* 0x0000000407127208 */ /* 0x000fe20001000000 */
[----:B------:R-:W-:Y:S01]  /*04c0*/  FMUL R14, R14, R14 ;  /* 0x0000000e0e0e7220 */ /* 0x000fe20000400000 */
[----:B------:R-:W-:Y:S01]  /*04d0*/  FSETP.NEU.AND P1, PT, R4, RZ, PT ;  /* 0x000000ff0400720b */ /* 0x000fe20003f2d000 */
[----:B------:R-:W-:-:S02]  /*04e0*/  FFMA R0, R6, R5, R17 ;  /* 0x0000000506007223 */ /* 0x000fc40000000011 */
[----:B------:R-:W-:Y:S01]  /*04f0*/  @!P3 FMUL R18, R18, 16777216 ;  /* 0x4b8000001212b820 */ /* 0x000fe20000400000 */
[----:B------:R-:W-:Y:S01]  /*0500*/  FMUL R14, R13, R14 ;  /* 0x0000000e0d0e7220 */ /* 0x000fe20000400000 */
[----:B------:R-:W-:Y:S01]  /*0510*/  FMUL R13, R6, R6 ;  /* 0x00000006060d7220 */ /* 0x000fe20000400000 */
[----:B------:R-:W1:Y:S01]  /*0520*/  SHFL.BFLY PT, R17, R0, 0x10, 0x1f ;  /* 0x0e001f0000117f89 */ /* 0x000e6200000e0000 */
[----:B------:R-:W-:Y:S01]  /*0530*/  FMUL R6, R11, 0.25 ;  /* 0x3e8000000b067820 */ /* 0x000fe20000400000 */
[----:B------:R-:W-:Y:S01]  /*0540*/  FFMA R14, R16, R14, R19 ;  /* 0x0000000e100e7223 */ /* 0x000fe20000000013 */
[----:B------:R-:W2:Y:S01]  /*0550*/  MUFU.RCP R18, R18 ;  /* 0x0000001200127308 */ /* 0x000ea20000001000 */
[----:B------:R-:W-:Y:S02]  /*0560*/  FMUL R13, R12, R13 ;  /* 0x0000000d0c0d7220 */ /* 0x000fe40000400000 */
[----:B------:R-:W-:Y:S02]  /*0570*/  FSEL R19, R6, R11, P2 ;  /* 0x0000000b06137208 */ /* 0x000fe40001000000 */
[----:B------:R-:W-:Y:S01]  /*0580*/  FFMA R13, R5, R13, R14 ;  /* 0x0000000d050d7223 */ /* 0x000fe2000000000e */
[----:B------:R-:W-:-:S02]  /*0590*/  FADD R5, R4, R4 ;  /* 0x0000000404057221 */ /* 0x000fc40000000000 */
[----:B------:R-:W-:Y:S02]  /*05a0*/  @!P3 FMUL R19, R19, 16777216 ;  /* 0x4b8000001313b820 */ /* 0x000fe40000400000 */
[----:B------:R-:W3:Y:S01]  /*05b0*/  SHFL.BFLY PT, R12, R13, 0x10, 0x1f ;  /* 0x0e001f000d0c7f89 */ /* 0x000ee200000e0000 */
[C---:B------:R-:W-:Y:S01]  /*05c0*/  FSETP.GEU.AND P2, PT, |R5|.reuse, 1.175494350822287508e-38, PT ;  /* 0x008000000500780b */ /* 0x040fe20003f4e200 */
[C---:B------:R-:W-:Y:S01]  /*05d0*/  FMUL R6, R5.reuse, 0.25 ;  /* 0x3e80000005067820 */ /* 0x040fe20000400000 */
[----:B------:R-:W-:Y:S01]  /*05e0*/  FSETP.GT.AND P0, PT, |R5|, 8.50705917302346158658e+37, PT ;  /* 0x7e8000000500780b */ /* 0x000fe20003f04200 */
[----:B--2---:R-:W-:-:S03]  /*05f0*/  FMUL R19, R18, R19 ;  /* 0x0000001312137220 */ /* 0x004fc60000400000 */
[----:B------:R-:W-:Y:S02]  /*0600*/  FSEL R16, R6, R5, P0 ;  /* 0x0000000506107208 */ /* 0x000fe40000000000 */
[----:B------:R-:W-:Y:S01]  /*0610*/  FSEL R19, R19, RZ, P1 ;  /* 0x000000ff13137208 */ /* 0x000fe20000800000 */
[----:B-1----:R-:W-:Y:S01]  /*0620*/  FADD R17, -R0, R17 ;  /* 0x0000001100117221 */ /* 0x002fe20000000100 */
[----:B------:R-:W-:-:S03]  /*0630*/  FSETP.NEU.AND P1, PT, R5, RZ, PT ;  /* 0x000000ff0500720b */ /* 0x000fc60003f2d000 */
[----:B------:R-:W-:Y:S01]  /*0640*/  @!P2 FMUL R16, R16, 16777216 ;  /* 0x4b8000001010a820 */ /* 0x000fe20000400000 */
[C---:B------:R-:W-:Y:S01]  /*0650*/  FMUL R14, R17.reuse, R17 ;  /* 0x00000011110e7220 */ /* 0x040fe20000400000 */
[----:B------:R-:W-:Y:S01]  /*0660*/  FFMA R0, R17, R19, R0 ;  /* 0x0000001311007223 */ /* 0x000fe20000000000 */
[----:B------:R-:W-:Y:S01]  /*0670*/  FSEL R17, R7, R4, P0 ;  /* 0x0000000407117208 */ /* 0x000fe20000000000 */
[----:B------:R-:W-:Y:S01]  /*0680*/  FADD R7, R5, R5 ;  /* 0x0000000505077221 */ /* 0x000fe20000000000 */
[----:B------:R-:W-:Y:S01]  /*0690*/  FMUL R14, R11, R14 ;  /* 0x0000000e0b0e7220 */ /* 0x000fe20000400000 */
[----:B------:R-:W1:Y:S01]  /*06a0*/  MUFU.RCP R16, R16 ;  /* 0x0000001000107308 */ /* 0x000e620000001000 */
[----:B------:R-:W2:Y:S01]  /*06b0*/  SHFL.BFLY PT, R11, R0, 0x8, 0x1f ;  /* 0x0d001f00000b7f89 */ /* 0x000ea200000e0000 */
[----:B------:R-:W-:Y:S01]  /*06c0*/  @!P2 FMUL R17, R17, 16777216 ;  /* 0x4b8000001111a820 */ /* 0x000fe20000400000 */
[----:B------:R-:W-:Y:S01]  /*06d0*/  FSETP.GEU.AND P2, PT, |R7|, 1.175494350822287508e-38, PT ;  /* 0x008000000700780b */ /* 0x000fe20003f4e200 */
[----:B---3--:R-:W-:Y:S01]  /*06e0*/  FADD R12, R13, R12 ;  /* 0x0000000c0d0c7221 */ /* 0x008fe20000000000 */
[----:B------:R-:W-:-:S03]  /*06f0*/  FSETP.GT.AND P0, PT, |R7|, 8.50705917302346158658e+37, PT ;  /* 0x7e8000000700780b */ /* 0x000fc60003f04200 */
[----:B------:R-:W-:Y:S01]  /*0700*/  FFMA R14, R19, R14, R12 ;  /* 0x0000000e130e7223 */ /* 0x000fe2000000000c */
[----:B------:R-:W-:-:S04]  /*0710*/  FMUL R12, R7, 0.25 ;  /* 0x3e800000070c7820 */ /* 0x000fc80000400000 */
[----:B------:R-:W3:Y:S01]  /*0720*/  SHFL.BFLY PT, R13, R14, 0x8, 0x1f ;  /* 0x0d001f000e0d7f89 */ /* 0x000ee200000e0000 */
[----:B-1----:R-:W-:Y:S01]  /*0730*/  FMUL R17, R16, R17 ;  /* 0x0000001110117220 */ /* 0x002fe20000400000 */
[----:B------:R-:W-:-:S04]  /*0740*/  FSEL R16, R12, R7, P0 ;  /* 0x000000070c107208 */ /* 0x000fc80000000000 */
[----:B------:R-:W-:Y:S01]  /*0750*/  FSEL R17, R17, RZ, P1 ;  /* 0x000000ff11117208 */ /* 0x000fe20000800000 */
[----:B------:R-:W-:Y:S01]  /*0760*/  @!P2 FMUL R16, R16, 16777216 ;  /* 0x4b8000001010a820 */ /* 0x000fe20000400000 */
[----:B--2---:R-:W-:-:S05]  /*0770*/  FADD R11, -R0, R11 ;  /* 0x0000000b000b7221 */ /* 0x004fca0000000100 */
[----:B------:R-:W1:Y:S01]  /*0780*/  MUFU.RCP R16, R16 ;  /* 0x0000001000107308 */ /* 0x000e620000001000 */
[C---:B------:R-:W-:Y:S01]  /*0790*/  FFMA R0, R11.reuse, R17, R0 ;  /* 0x000000110b007223 */ /* 0x040fe20000000000 */
[----:B------:R-:W-:-:S04]  /*07a0*/  FMUL R19, R11, R11 ;  /* 0x0000000b0b137220 */ /* 0x000fc80000400000 */
[----:B------:R-:W2:Y:S01]  /*07b0*/  SHFL.BFLY PT, R11, R0, 0x4, 0x1f ;  /* 0x0c801f00000b7f89 */ /* 0x000ea200000e0000 */
[----:B------:R-:W-:Y:S01]  /*07c0*/  FMUL R19, R4, R19 ;  /* 0x0000001304137220 */ /* 0x000fe20000400000 */
[----:B------:R-:W-:Y:S01]  /*07d0*/  FADD R4, R7, R7 ;  /* 0x0000000707047221 */ /* 0x000fe20000000000 */
[----:B---3--:R-:W-:-:S04]  /*07e0*/  FADD R14, R14, R13 ;  /* 0x0000000d0e0e7221 */ /* 0x008fc80000000000 */
[----:B------:R-:W-:Y:S01]  /*07f0*/  FFMA R14, R17, R19, R14 ;  /* 0x00000013110e7223 */ /* 0x000fe2000000000e */
[----:B------:R-:W-:Y:S02]  /*0800*/  FSEL R17, R6, R5, P0 ;  /* 0x0000000506117208 */ /* 0x000fe40000000000 */
[----:B------:R-:W-:Y:S02]  /*0810*/  FSETP.NEU.AND P0, PT, R7, RZ, PT ;  /* 0x000000ff0700720b */ /* 0x000fe40003f0d000 */
[----:B------:R-:W3:Y:S01]  /*0820*/  SHFL.BFLY PT, R13, R14, 0x4, 0x1f ;  /* 0x0c801f000e0d7f89 */ /* 0x000ee200000e0000 */
[----:B------:R-:W-:Y:S01]  /*0830*/  @!P2 FMUL R17, R17, 16777216 ;  /* 0x4b8000001111a820 */ /* 0x000fe20000400000 */
[----:B------:R-:W-:Y:S02]  /*0840*/  FSETP.GEU.AND P1, PT, |R4|, 1.175494350822287508e-38, PT ;  /* 0x008000000400780b */ /* 0x000fe40003f2e200 */
[----:B------:R-:W-:Y:S01]  /*0850*/  ISETP.GE.AND P2, PT, R15, 0x10, PT ;  /* 0x000000100f00780c */ /* 0x000fe20003f46270 */
[----:B-1----:R-:W-:-:S05]  /*0860*/  FMUL R17, R16, R17 ;  /* 0x0000001110117220 */ /* 0x002fca0000400000 */
[----:B------:R-:W-:Y:S01]  /*0870*/  FSEL R6, R17, RZ, P0 ;  /* 0x000000ff11067208 */ /* 0x000fe20000000000 */
[----:B--2---:R-:W-:Y:S01]  /*0880*/  FADD R17, -R0, R11 ;  /* 0x0000000b00117221 */ /* 0x004fe20000000100 */
[C---:B------:R-:W-:Y:S01]  /*0890*/  FMUL R11, R4.reuse, 0.25 ;  /* 0x3e800000040b7820 */ /* 0x040fe20000400000 */
[----:B------:R-:W-:Y:S02]  /*08a0*/  FSETP.GT.AND P0, PT, |R4|, 8.50705917302346158658e+37, PT ;  /* 0x7e8000000400780b */ /* 0x000fe40003f04200 */
[C---:B------:R-:W-:Y:S01]  /*08b0*/  FMUL R16, R17.reuse, R17 ;  /* 0x0000001111107220 */ /* 0x040fe20000400000 */
[----:B------:R-:W-:Y:S01]  /*08c0*/  FFMA R0, R17, R6, R0 ;  /* 0x0000000611007223 */ /* 0x000fe20000000000 */
[----:B------:R-:W-:Y:S02]  /*08d0*/  FSEL R18, R11, R4, P0 ;  /* 0x000000040b127208 */ /* 0x000fe40000000000 */
[----:B------:R-:W-:Y:S01]  /*08e0*/  FMUL R16, R5, R16 ;  /* 0x0000001005107220 */ /* 0x000fe20000400000 */
[----:B------:R-:W-:Y:S01]  /*08f0*/  FSEL R19, R12, R7, P0 ;  /* 0x000000070c137208 */ /* 0x000fe20000000000 */
[----:B------:R-:W1:Y:S01]  /*0900*/  SHFL.BFLY PT, R17, R0, 0x2, 0x1f ;  /* 0x0c401f0000117f89 */ /* 0x000e6200000e0000 */
[----:B------:R-:W-:Y:S01]  /*0910*/  @!P1 FMUL R18, R18, 16777216 ;  /* 0x4b80000012129820 */ /* 0x000fe20000400000 */
[----:B---3--:R-:W-:Y:S01]  /*0920*/  FADD R13, R14, R13 ;  /* 0x0000000d0e0d7221 */ /* 0x008fe20000000000 */
[C---:B------:R-:W-:Y:S01]  /*0930*/  FSETP.NEU.AND P0, PT, R4.reuse, RZ, PT ;  /* 0x000000ff0400720b */ /* 0x040fe20003f0d000 */
[----:B------:R-:W-:Y:S01]  /*0940*/  @!P1 FMUL R19, R19, 16777216 ;  /* 0x4b80000013139820 */ /* 0x000fe20000400000 */
[----:B------:R-:W-:Y:S01]  /*0950*/  FADD R5, R4, R4 ;  /* 0x0000000404057221 */ /* 0x000fe20000000000 */
[----:B------:R-:W-:Y:S01]  /*0960*/  FFMA R13, R6, R16, R13 ;  /* 0x00000010060d7223 */ /* 0x000fe2000000000d */
[----:B------:R-:W2:Y:S02]  /*0970*/  MUFU.RCP R18, R18 ;  /* 0x0000001200127308 */ /* 0x000ea40000001000 */
[C---:B------:R-:W-:Y:S01]  /*0980*/  FMUL R14, R5.reuse, 0.25 ;  /* 0x3e800000050e7820 */ /* 0x040fe20000400000 */
[----:B------:R-:W-:Y:S01]  /*0990*/  FSETP.GEU.AND P1, PT, |R5|, 1.175494350822287508e-38, PT ;  /* 0x008000000500780b */ /* 0x000fe20003f2e200 */
[----:B------:R-:W3:Y:S01]  /*09a0*/  SHFL.BFLY PT, R6, R13, 0x2, 0x1f ;  /* 0x0c401f000d067f89 */ /* 0x000ee200000e0000 */
[----:B--2---:R-:W-:Y:S01]  /*09b0*/  FMUL R19, R18, R19 ;  /* 0x0000001312137220 */ /* 0x004fe20000400000 */
[----:B-1----:R-:W-:-:S04]  /*09c0*/  FADD R17, -R0, R17 ;  /* 0x0000001100117221 */ /* 0x002fc80000000100 */
[----:B------:R-:W-:Y:S01]  /*09d0*/  FSEL R19, R19, RZ, P0 ;  /* 0x000000ff13137208 */ /* 0x000fe20000000000 */
[----:B------:R-:W-:Y:S01]  /*09e0*/  FMUL R12, R17, R17 ;  /* 0x00000011110c7220 */ /* 0x000fe20000400000 */
[----:B------:R-:W-:-:S03]  /*09f0*/  FSETP.GT.AND P0, PT, |R5|, 8.50705917302346158658e+37, PT ;  /* 0x7e8000000500780b */ /* 0x000fc60003f04200 */
[----:B------:R-:W-:Y:S01]  /*0a00*/  FFMA R0, R17, R19, R0 ;  /* 0x0000001311007223 */ /* 0x000fe20000000000 */
[----:B------:R-:W-:Y:S01]  /*0a10*/  FMUL R12, R7, R12 ;  /* 0x0000000c070c7220 */ /* 0x000fe20000400000 */
[----:B------:R-:W-:Y:S01]  /*0a20*/  FSEL R14, R14, R5, P0 ;  /* 0x000000050e0e7208 */ /* 0x000fe20000000000 */
[----:B---3--:R-:W-:Y:S01]  /*0a30*/  FADD R6, R13, R6 ;  /* 0x000000060d067221 */ /* 0x008fe20000000000 */
[----:B------:R-:W-:Y:S01]  /*0a40*/  FSEL R11, R11, R4, P0 ;  /* 0x000000040b0b7208 */ /* 0x000fe20000000000 */
[----:B------:R-:W1:Y:S01]  /*0a50*/  SHFL.BFLY PT, R7, R0, 0x1, 0x1f ;  /* 0x0c201f0000077f89 */ /* 0x000e6200000e0000 */
[----:B------:R-:W-:Y:S01]  /*0a60*/  FSETP.NEU.AND P0, PT, R5, RZ, PT ;  /* 0x000000ff0500720b */ /* 0x000fe20003f0d000 */
[----:B------:R-:W-:Y:S01]  /*0a70*/  FFMA R6, R19, R12, R6 ;  /* 0x0000000c13067223 */ /* 0x000fe20000000006 */
[----:B------:R-:W-:Y:S01]  /*0a80*/  @!P1 FMUL R14, R14, 16777216 ;  /* 0x4b8000000e0e9820 */ /* 0x000fe20000400000 */
[----:B------:R-:W-:Y:S01]  /*0a90*/  @!P1 FMUL R11, R11, 16777216 ;  /* 0x4b8000000b0b9820 */ /* 0x000fe20000400000 */
[----:B------:R-:W-:-:S02]  /*0aa0*/  LOP3.LUT P1, RZ, R15, 0x1f, RZ, 0xc0, !PT ;  /* 0x0000001f0fff7812 */ /* 0x000fc4000782c0ff */
[----:B------:R-:W2:Y:S01]  /*0ab0*/  SHFL.BFLY PT, R13, R6, 0x1, 0x1f ;  /* 0x0c201f00060d7f89 */ /* 0x000ea200000e0000 */
[----:B------:R-:W-:Y:S01]  /*0ac0*/  SHF.R.U32.HI R12, RZ, 0x3, R15 ;  /* 0x00000003ff0c7819 */ /* 0x000fe2000001160f */
[----:B------:R-:W3:Y:S03]  /*0ad0*/  MUFU.RCP R14, R14 ;  /* 0x0000000e000e7308 */ /* 0x000ee60000001000 */
[----:B------:R-:W-:-:S06]  /*0ae0*/  LOP3.LUT R12, R12, 0x3c, RZ, 0xc0, !PT ;  /* 0x0000003c0c0c7812 */ /* 0x000fcc00078ec0ff */
[----:B------:R-:W-:Y:S01]  /*0af0*/  @!P1 STS [R12+UR4+0x80], R5 ;  /* 0x000080050c009988 */ /* 0x000fe20008000804 */
[----:B-1----:R-:W-:Y:S01]  /*0b00*/  FADD R7, -R0, R7 ;  /* 0x0000000700077221 */ /* 0x002fe20000000100 */
[----:B---3--:R-:W-:-:S03]  /*0b10*/  FMUL R11, R14, R11 ;  /* 0x0000000b0e0b7220 */ /* 0x008fc60000400000 */
[----:B------:R-:W-:Y:S02]  /*0b20*/  FMUL R17, R7, R7 ;  /* 0x0000000707117220 */ /* 0x000fe40000400000 */
[----:B------:R-:W-:Y:S01]  /*0b30*/  FSEL R11, R11, RZ, P0 ;  /* 0x000000ff0b0b7208 */ /* 0x000fe20000000000 */
[----:B--2---:R-:W-:Y:S01]  /*0b40*/  FADD R6, R6, R13 ;  /* 0x0000000d06067221 */ /* 0x004fe20000000000 */
[----:B------:R-:W-:-:S03]  /*0b50*/  FMUL R17, R4, R17 ;  /* 0x0000001104117220 */ /* 0x000fc60000400000 */
[----:B------:R-:W-:Y:S01]  /*0b60*/  FFMA R13, R7, R11, R0 ;  /* 0x0000000b070d7223 */ /* 0x000fe20000000000 */
[----:B------:R-:W-:-:S04]  /*0b70*/  FFMA R17, R11, R17, R6 ;  /* 0x000000110b117223 */ /* 0x000fc80000000006 */
[----:B------:R-:W-:Y:S04]  /*0b80*/  @!P1 STS [R12+UR4], R13 ;  /* 0x0000000d0c009988 */ /* 0x000fe80008000804 */
[----:B------:R-:W-:Y:S01]  /*0b90*/  @!P1 STS [R12+UR4+0x40], R17 ;  /* 0x000040110c009988 */ /* 0x000fe20008000804 */
[----:B------:R-:W-:Y:S06]  /*0ba0*/  BAR.SYNC.DEFER_BLOCKING 0x0 ;  /* 0x0000000000007b1d */ /* 0x000fec0000010000 */
[----:B------:R-:W1:Y:S04]  /*0bb0*/  @!P2 LDS R9, [R8+UR4+0x80] ;  /* 0x000080040809a984 */ /* 0x000e680008000800 */
[----:B------:R-:W2:Y:S04]  /*0bc0*/  @!P2 LDS R3, [R8+UR4] ;  /* 0x000000040803a984 */ /* 0x000ea80008000800 */
[----:B------:R-:W3:Y:S04]  /*0bd0*/  @!P2 LDS R10, [R8+UR4+0x40] ;  /* 0x00004004080aa984 */ /* 0x000ee80008000800 */
[----:B-1----:R-:W1:Y:S04]  /*0be0*/  SHFL.BFLY PT, R14, R9, 0x8, 0x1f ;  /* 0x0d001f00090e7f89 */ /* 0x002e6800000e0000 */
[----:B--2---:R-:W2:Y:S04]  /*0bf0*/  SHFL.BFLY PT, R6, R3, 0x8, 0x1f ;  /* 0x0d001f0003067f89 */ /* 0x004ea800000e0000 */
[----:B---3--:R-:W3:Y:S01]  /*0c00*/  SHFL.BFLY PT, R11, R10, 0x8, 0x1f ;  /* 0x0d001f000a0b7f89 */ /* 0x008ee200000e0000 */
[----:B-1----:R-:W-:-:S04]  /*0c10*/  FADD R0, R9, R14 ;  /* 0x0000000e09007221 */ /* 0x002fc80000000000 */
[C---:B------:R-:W-:Y:S01]  /*0c20*/  FMUL R7, R0.reuse, 0.25 ;  /* 0x3e80000000077820 */ /* 0x040fe20000400000 */
[C---:B------:R-:W-:Y:S01]  /*0c30*/  FSETP.GEU.AND P1, PT, |R0|.reuse, 1.175494350822287508e-38, PT ;  /* 0x008000000000780b */ /* 0x040fe20003f2e200 */
[----:B------:R-:W1:Y:S01]  /*0c40*/  SHFL.BFLY PT, R5, R0, 0x4, 0x1f ;  /* 0x0c801f0000057f89 */ /* 0x000e6200000e0000 */
[----:B------:R-:W-:Y:S01]  /*0c50*/  FSETP.GT.AND P0, PT, |R0|, 8.50705917302346158658e+37, PT ;  /* 0x7e8000000000780b */ /* 0x000fe20003f04200 */
[----:B--2---:R-:W-:Y:S01]  /*0c60*/  FADD R6, -R3, R6 ;  /* 0x0000000603067221 */ /* 0x004fe20000000100 */
[----:B---3--:R-:W-:Y:S02]  /*0c70*/  FADD R11, R10, R11 ;  /* 0x0000000b0a0b7221 */ /* 0x008fe40000000000 */
[----:B------:R-:W-:Y:S01]  /*0c80*/  FSEL R7, R7, R0, P0 ;  /* 0x0000000007077208 */ /* 0x000fe20000000000 */
[----:B------:R-:W-:-:S04]  /*0c90*/  FMUL R12, R6, R6 ;  /* 0x00000006060c7220 */ /* 0x000fc80000400000 */
[----:B------:R-:W-:Y:S02]  /*0ca0*/  FMUL R12, R9, R12 ;  /* 0x0000000c090c7220 */ /* 0x000fe40000400000 */
[----:B------:R-:W-:Y:S02]  /*0cb0*/  @!P1 FMUL R7, R7, 16777216 ;  /* 0x4b80000007079820 */ /* 0x000fe40000400000 */
[----:B------:R-:W-:-:S04]  /*0cc0*/  @P0 FMUL R14, R14, 0.25 ;  /* 0x3e8000000e0e0820 */ /* 0x000fc80000400000 */
[----:B------:R-:W2:Y:S01]  /*0cd0*/  MUFU.RCP R7, R7 ;  /* 0x0000000700077308 */ /* 0x000ea20000001000 */
[----:B------:R-:W-:Y:S01]  /*0ce0*/  @!P1 FMUL R14, R14, 16777216 ;  /* 0x4b8000000e0e9820 */ /* 0x000fe20000400000 */
[C---:B------:R-:W-:Y:S01]  /*0cf0*/  FSETP.NEU.AND P1, PT, R0.reuse, RZ, PT ;  /* 0x000000ff0000720b */ /* 0x040fe20003f2d000 */
[----:B-1----:R-:W-:-:S04]  /*0d00*/  FADD R4, R0, R5 ;  /* 0x0000000500047221 */ /* 0x002fc80000000000 */
[C---:B------:R-:W-:Y:S01]  /*0d10*/  FMUL R13, R4.reuse, 0.25 ;  /* 0x3e800000040d7820 */ /* 0x040fe20000400000 */
[C---:B------:R-:W-:Y:S02]  /*0d20*/  FSETP.GEU.AND P2, PT, |R4|.reuse, 1.175494350822287508e-38, PT ;  /* 0x008000000400780b */ /* 0x040fe40003f4e200 */
[----:B------:R-:W-:Y:S01]  /*0d30*/  FSETP.GT.AND P0, PT, |R4|, 8.50705917302346158658e+37, PT ;  /* 0x7e8000000400780b */ /* 0x000fe20003f04200 */
[----:B--2---:R-:W-:Y:S02]  /*0d40*/  FMUL R14, R7, R14 ;  /* 0x0000000e070e7220 */ /* 0x004fe40000400000 */
[----:B------:R-:W1:Y:S01]  /*0d50*/  SHFL.BFLY PT, R7, R4, 0x2, 0x1f ;  /* 0x0c401f0004077f89 */ /* 0x000e6200000e0000 */
[----:B------:R-:W-:Y:S02]  /*0d60*/  FSEL R13, R13, R4, P0 ;  /* 0x000000040d0d7208 */ /* 0x000fe40000000000 */
[----:B------:R-:W-:Y:S02]  /*0d70*/  FSEL R14, R14, RZ, P1 ;  /* 0x000000ff0e0e7208 */ /* 0x000fe40000800000 */
[----:B------:R-:W-:-:S03]  /*0d80*/  FSETP.NEU.AND P1, PT, R4, RZ, PT ;  /* 0x000000ff0400720b */ /* 0x000fc60003f2d000 */
[----:B------:R-:W-:Y:S01]  /*0d90*/  @!P2 FMUL R13, R13, 16777216 ;  /* 0x4b8000000d0da820 */ /* 0x000fe20000400000 */
[----:B------:R-:W-:Y:S01]  /*0da0*/  FFMA R6, R6, R14, R3 ;  /* 0x0000000e06067223 */ /* 0x000fe20000000003 */
[----:B------:R-:W-:Y:S01]  /*0db0*/  FFMA R11, R14, R12, R11 ;  /* 0x0000000c0e0b7223 */ /* 0x000fe2000000000b */
[----:B------:R-:W-:Y:S01]  /*0dc0*/  @P0 FMUL R5, R5, 0.25 ;  /* 0x3e80000005050820 */ /* 0x000fe20000400000 */
[----:B------:R-:W2:Y:S02]  /*0dd0*/  MUFU.RCP R12, R13 ;  /* 0x0000000d000c7308 */ /* 0x000ea40000001000 */
[----:B------:R-:W3:Y:S01]  /*0de0*/  SHFL.BFLY PT, R9, R6, 0x4, 0x1f ;  /* 0x0c801f0006097f89 */ /* 0x000ee200000e0000 */
[----:B------:R-:W-:-:S03]  /*0df0*/  @!P2 FMUL R5, R5, 16777216 ;  /* 0x4b8000000505a820 */ /* 0x000fc60000400000 */
[----:B------:R-:W4:Y:S01]  /*0e00*/  SHFL.BFLY PT, R10, R11, 0x4, 0x1f ;  /* 0x0c801f000b0a7f89 */ /* 0x000f2200000e0000 */
[----:B-1----:R-:W-:Y:S01]  /*0e10*/  FADD R3, R4, R7 ;  /* 0x0000000704037221 */ /* 0x002fe20000000000 */
[----:B--2---:R-:W-:-:S03]  /*0e20*/  FMUL R12, R12, R5 ;  /* 0x000000050c0c7220 */ /* 0x004fc60000400000 */
[C---:B------:R-:W-:Y:S01]  /*0e30*/  FMUL R14, R3.reuse, 0.25 ;  /* 0x3e800000030e7820 */ /* 0x040fe20000400000 */
[C---:B------:R-:W-:Y:S02]  /*0e40*/  FSETP.GEU.AND P2, PT, |R3|.reuse, 1.175494350822287508e-38, PT ;  /* 0x008000000300780b */ /* 0x040fe40003f4e200 */
[----:B------:R-:W-:Y:S02]  /*0e50*/  FSETP.GT.AND P0, PT, |R3|, 8.50705917302346158658e+37, PT ;  /* 0x7e8000000300780b */ /* 0x000fe40003f04200 */
[----:B------:R-:W-:Y:S02]  /*0e60*/  FSEL R12, R12, RZ, P1 ;  /* 0x000000ff0c0c7208 */ /* 0x000fe40000800000 */
[----:B------:R-:W-:Y:S01]  /*0e70*/  FSEL R14, R14, R3, P0 ;  /* 0x000000030e0e7208 */ /* 0x000fe20000000000 */
[----:B---3--:R-:W-:-:S04]  /*0e80*/  FADD R9, -R6, R9 ;  /* 0x0000000906097221 */ /* 0x008fc80000000100 */
[C---:B------:R-:W-:Y:S01]  /*0e90*/  FMUL R5, R9.reuse, R9 ;  /* 0x0000000909057220 */ /* 0x040fe20000400000 */
[----:B------:R-:W-:Y:S01]  /*0ea0*/  FFMA R9, R9, R12, R6 ;  /* 0x0000000c09097223 */ /* 0x000fe20000000006 */
[----:B------:R-:W-:Y:S01]  /*0eb0*/  @!P2 FMUL R14, R14, 16777216 ;  /* 0x4b8000000e0ea820 */ /* 0x000fe20000400000 */
[----:B------:R-:W1:Y:S01]  /*0ec0*/  SHFL.BFLY PT, R6, R3, 0x1, 0x1f ;  /* 0x0c201f0003067f89 */ /* 0x000e6200000e0000 */
[----:B----4-:R-:W-:Y:S01]  /*0ed0*/  FADD R11, R11, R10 ;  /* 0x0000000a0b0b7221 */ /* 0x010fe20000000000 */
[----:B------:R-:W-:Y:S01]  /*0ee0*/  FMUL R5, R0, R5 ;  /* 0x0000000500057220 */ /* 0x000fe20000400000 */
[----:B------:R-:W-:Y:S01]  /*0ef0*/  @P0 FMUL R7, R7, 0.25 ;  /* 0x3e80000007070820 */ /* 0x000fe20000400000 */
[----:B------:R-:W2:Y:S01]  /*0f00*/  SHFL.BFLY PT, R0, R9, 0x2, 0x1f ;  /* 0x0c401f0009007f89 */ /* 0x000ea200000e0000 */
[----:B------:R-:W3:Y:S01]  /*0f10*/  MUFU.RCP R14, R14 ;  /* 0x0000000e000e7308 */ /* 0x000ee20000001000 */
[----:B------:R-:W-:Y:S01]  /*0f20*/  FFMA R11, R12, R5, R11 ;  /* 0x000000050c0b7223 */ /* 0x000fe2000000000b */
[----:B------:R-:W-:Y:S01]  /*0f30*/  @!P2 FMUL R7, R7, 16777216 ;  /* 0x4b8000000707a820 */ /* 0x000fe20000400000 */
[----:B------:R-:W-:-:S03]  /*0f40*/  FSETP.NEU.AND P0, PT, R3, RZ, PT ;  /* 0x000000ff0300720b */ /* 0x000fc60003f0d000 */
[----:B------:R-:W4:Y:S01]  /*0f50*/  SHFL.BFLY PT, R10, R11, 0x2, 0x1f ;  /* 0x0c401f000b0a7f89 */ /* 0x000f2200000e0000 */
[----:B---3--:R-:W-:Y:S01]  /*0f60*/  FMUL R7, R14, R7 ;  /* 0x000000070e077220 */ /* 0x008fe20000400000 */
[----:B-1----:R-:W-:-:S04]  /*0f70*/  FADD R5, R3, R6 ;  /* 0x0000000603057221 */ /* 0x002fc80000000000 */
[----:B------:R-:W-:Y:S01]  /*0f80*/  FSEL R7, R7, RZ, P0 ;  /* 0x000000ff07077208 */ /* 0x000fe20000000000 */
[----:B--2---:R-:W-:Y:S01]  /*0f90*/  FADD R0, -R9, R0 ;  /* 0x0000000009007221 */ /* 0x004fe20000000100 */
[C---:B------:R-:W-:Y:S01]  /*0fa0*/  FSETP.GEU.AND P1, PT, |R5|.reuse, 1.175494350822287508e-38, PT ;  /* 0x008000000500780b */ /* 0x040fe20003f2e200 */
[C---:B------:R-:W-:Y:S01]  /*0fb0*/  FMUL R12, R5.reuse, 0.25 ;  /* 0x3e800000050c7820 */ /* 0x040fe20000400000 */
[----:B------:R-:W-:Y:S01]  /*0fc0*/  FSETP.GT.AND P0, PT, |R5|, 8.50705917302346158658e+37, PT ;  /* 0x7e8000000500780b */ /* 0x000fe20003f04200 */
[C---:B------:R-:W-:Y:S01]  /*0fd0*/  FFMA R9, R0.reuse, R7, R9 ;  /* 0x0000000700097223 */ /* 0x040fe20000000009 */
[----:B------:R-:W-:Y:S01]  /*0fe0*/  FMUL R13, R0, R0 ;  /* 0x00000000000d7220 */ /* 0x000fe20000400000 */
[----:B----4-:R-:W-:Y:S01]  /*0ff0*/  FADD R10, R11, R10 ;  /* 0x0000000a0b0a7221 */ /* 0x010fe20000000000 */
[----:B------:R-:W-:Y:S02]  /*1000*/  FSEL R12, R12, R5, P0 ;  /* 0x000000050c0c7208 */ /* 0x000fe40000000000 */
[----:B------:R-:W-:Y:S01]  /*1010*/  FMUL R13, R4, R13 ;  /* 0x0000000d040d7220 */ /* 0x000fe20000400000 */
[----:B------:R-:W1:Y:S03]  /*1020*/  SHFL.BFLY PT, R0, R9, 0x1, 0x1f ;  /* 0x0c201f0009007f89 */ /* 0x000e6600000e0000 */
[----:B------:R-:W-:Y:S01]  /*1030*/  FFMA R10, R7, R13, R10 ;  /* 0x0000000d070a7223 */ /* 0x000fe2000000000a */
[----:B------:R-:W-:-:S02]  /*1040*/  @!P1 FMUL R12, R12, 16777216 ;  /* 0x4b8000000c0c9820 */ /* 0x000fc40000400000 */
[----:B------:R-:W-:Y:S01]  /*1050*/  @P0 FMUL R6, R6, 0.25 ;  /* 0x3e80000006060820 */ /* 0x000fe20000400000 */
[----:B------:R-:W-:Y:S01]  /*1060*/  LOP3.LUT P0, RZ, R15, 0xf, RZ, 0xc0, !PT ;  /* 0x0000000f0fff7812 */ /* 0x000fe2000780c0ff */
[----:B------:R-:W2:Y:S01]  /*1070*/  SHFL.BFLY PT, R7, R10, 0x1, 0x1f ;  /* 0x0c201f000a077f89 */ /* 0x000ea200000e0000 */
[----:B------:R3:W4:Y:S01]  /*1080*/  MUFU.RCP R11, R12 ;  /* 0x0000000c000b7308 */ /* 0x0007220000001000 */
[----:B------:R-:W-:Y:S01]  /*1090*/  @!P1 FMUL R6, R6, 16777216 ;  /* 0x4b80000006069820 */ /* 0x000fe20000400000 */
[----:B------:R-:W-:Y:S02]  /*10a0*/  FSETP.NEU.AND P1, PT, R5, RZ, PT ;  /* 0x000000ff0500720b */ /* 0x000fe40003f2d000 */
[----:B------:R-:W-:Y:S01]  /*10b0*/  ISETP.LT.AND P0, PT, R15, 0x10, !P0 ;  /* 0x000000100f00780c */ /* 0x000fe20004701270 */
[----:B---3--:R-:W3:Y:S01]  /*10c0*/  LDC.64 R12, c[0x0][0x228] ;  /* 0x00008a00ff0c7b82 */ /* 0x008ee20000000a00 */
[----:B-1----:R-:W-:Y:S01]  /*10d0*/  FADD R0, -R9, R0 ;  /* 0x0000000009007221 */ /* 0x002fe20000000100 */
[----:B----4-:R-:W-:-:S10]  /*10e0*/  FMUL R11, R11, R6 ;  /* 0x000000060b0b7220 */ /* 0x010fd40000400000 */
[----:B------:R1:W-:Y:S01]  /*10f0*/  @P0 STS [R8+UR4+0x80], R5 ;  /* 0x0000800508000988 */ /* 0x0003e20008000804 */
[----:B------:R-:W-:Y:S01]  /*1100*/  FMUL R4, R0, R0 ;  /* 0x0000000000047220 */ /* 0x000fe20000400000 */
[----:B------:R-:W-:Y:S01]  /*1110*/  FSEL R11, R11, RZ, P1 ;  /* 0x000000ff0b0b7208 */ /* 0x000fe20000800000 */
[----:B--2---:R-:W-:Y:S02]  /*1120*/  FADD R10, R10, R7 ;  /* 0x000000070a0a7221 */ /* 0x004fe40000000000 */
[----:B------:R-:W-:Y:S01]  /*1130*/  FMUL R4, R3, R4 ;  /* 0x0000000403047220 */ /* 0x000fe20000400000 */
[----:B------:R-:W1:Y:S01]  /*1140*/  LDC.64 R6, c[0x0][0x218] ;  /* 0x00008600ff067b82 */ /* 0x000e620000000a00 */
[----:B------:R-:W-:Y:S01]  /*1150*/  FFMA R9, R0, R11, R9 ;  /* 0x0000000b00097223 */ /* 0x000fe20000000009 */
[----:B------:R-:W-:Y:S01]  /*1160*/  HFMA2.MMA R0, -RZ, RZ, 0.75, 0 ;  /* 0x3a000000ff007435 */ /* 0x000fe200000001ff */
[----:B------:R-:W-:-:S03]  /*1170*/  FFMA R3, R11, R4, R10 ;  /* 0x000000040b037223 */ /* 0x000fc6000000000a */
[----:B------:R-:W-:Y:S02]  /*1180*/  @P0 STS [R8+UR4], R9 ;  /* 0x0000000908000988 */ /* 0x000fe40008000804 */
[----:B------:R-:W2:Y:S02]  /*1190*/  LDC.64 R10, c[0x0][0x220] ;  /* 0x00008800ff0a7b82 */ /* 0x000ea40000000a00 */
[----:B------:R-:W-:Y:S06]  /*11a0*/  @P0 STS [R8+UR4+0x40], R3 ;  /* 0x0000400308000988 */ /* 0x000fec0008000804 */
[----:B------:R-:W-:Y:S01]  /*11b0*/  BAR.SYNC.DEFER_BLOCKING 0x0 ;  /* 0x0000000000007b1d */ /* 0x000fe20000010000 */
[----:B------:R-:W-:-:S04]  /*11c0*/  LOP3.LUT P0, RZ, R15, 0x1ff, RZ, 0xc0, !PT ;  /* 0x000001ff0fff7812 */ /* 0x000fc8000780c0ff */
[C---:B------:R-:W-:Y:S01]  /*11d0*/  ISETP.LT.AND P0, PT, R2.reuse, 0x80, !P0 ;  /* 0x000000800200780c */ /* 0x040fe20004701270 */
[----:B-1----:R-:W-:-:S04]  /*11e0*/  IMAD.WIDE R4, R2, 0x4, R6 ;  /* 0x0000000402047825 */ /* 0x002fc800078e0206 */
[----:B--2---:R-:W-:Y:S01]  /*11f0*/  IMAD.WIDE R6, R2, 0x4, R10 ;  /* 0x0000000402067825 */ /* 0x004fe200078e020a */
[----:B------:R-:W1:Y:S04]  /*1200*/  LDS R17, [UR4] ;  /* 0x00000004ff117984 */ /* 0x000e680008000800 */
[----:B------:R-:W2:Y:S04]  /*1210*/  LDS R19, [UR4+0x40] ;  /* 0x00004004ff137984 */ /* 0x000ea80008000800 */
[----:B-1----:R1:W-:Y:S04]  /*1220*/  @P0 STG.E desc[UR6][R4.64], R17 ;  /* 0x0000001104000986 */ /* 0x0023e8000c101906 */
[----:B--2---:R1:W-:Y:S01]  /*1230*/  @P0 STG.E desc[UR6][R6.64], R19 ;  /* 0x0000001306000986 */ /* 0x0043e2000c101906 */
[----:B------:R-:W-:Y:S01]  /*1240*/  FFMA R0, R19, R0, 9.9999997473787516356e-06 ;  /* 0x3727c5ac13007423 */ /* 0x000fe20000000000 */
[----:B---3--:R-:W-:Y:S06]  /*1250*/  @!P0 EXIT ;  /* 0x000000000000894d */ /* 0x008fec0003800000 */
[----:B-1----:R-:W0:Y:S01]  /*1260*/  MUFU.RSQ R5, R0 ;  /* 0x0000000000057308 */ /* 0x002e220000001400 */
[----:B------:R-:W-:-:S05]  /*1270*/  IMAD.WIDE R2, R2, 0x4, R12 ;  /* 0x0000000402027825 */ /* 0x000fca00078e020c */
[----:B0-----:R-:W-:Y:S01]  /*1280*/  STG.E desc[UR6][R2.64], R5 ;  /* 0x0000000502007986 */ /* 0x001fe2000c101906 */
[----:B------:R-:W-:Y:S05]  /*1290*/  EXIT ;  /* 0x000000000000794d */ /* 0x000fea0003800000 */
.L_x_0:
[----:B------:R-:W-:-:S00]  /*12a0*/  BRA `(.L_x_0) ;  /* 0xfffffffc00fc7947 */ /* 0x000fc0000383ffff */
[----:B------:R-:W-:-:S00]  /*12b0*/  NOP ;  /* 0x0000000000007918 */ /* 0x000fc00000000000 */
        /* <DEDUP_REMOVED lines=12> */
.L_x_1:


//--------------------- .nv.global.init           --------------------------
	.section	.nv.global.init,"aw",@progbits
.nv.global.init:
	.type		_$_str,@object
	.size		_$_str,(.L_0 - _$_str)
_$_str:
        /*0000*/ 	.byte	0x5f, 0x5f, 0x43, 0x55, 0x44, 0x41, 0x5f, 0x46, 0x54, 0x5a, 0x00
.L_0:


//--------------------- .nv.shared.triton_red_fused_native_group_norm_39 --------------------------
	.section	.nv.shared.triton_red_fused_native_group_norm_39,"aw",@nobits
	.sectionflags	@""
	.align	16
	.zero		1024


//--------------------- .nv.constant0.triton_red_fused_native_group_norm_39 --------------------------
	.section	.nv.constant0.triton_red_fused_native_group_norm_39,"a",@progbits
	.sectionflags	@""
	.align	4
.nv.constant0.triton_red_fused_native_group_norm_39:
	.zero		568
